//
// Generated by NVIDIA NVVM Compiler
//
// Compiler Build ID: CL-36424714
// Cuda compilation tools, release 13.0, V13.0.88
// Based on NVVM 20.0.0
//

.version 9.0
.target sm_100
.address_size 64

	// .globl	_Z7kernel1PfiPVib

.visible .entry _Z7kernel1PfiPVib(
	.param .u64 .ptr .align 1 _Z7kernel1PfiPVib_param_0,
	.param .u32 _Z7kernel1PfiPVib_param_1,
	.param .u64 .ptr .align 1 _Z7kernel1PfiPVib_param_2,
	.param .u8 _Z7kernel1PfiPVib_param_3
)
{
	.reg .pred 	%p<4>;
	.reg .b16 	%rs<2>;
	.reg .b32 	%r<8>;
	.reg .b32 	%f<2>;
	.reg .b64 	%rd<9>;

	ld.param.u64 	%rd2, [_Z7kernel1PfiPVib_param_0];
	ld.param.u32 	%r2, [_Z7kernel1PfiPVib_param_1];
	ld.param.u64 	%rd1, [_Z7kernel1PfiPVib_param_2];
	ld.param.s8 	%rs1, [_Z7kernel1PfiPVib_param_3];
	cvta.to.global.u64 	%rd3, %rd2;
	mov.u32 	%r3, %tid.x;
	mov.u32 	%r1, %ctaid.x;
	mov.u32 	%r4, %ntid.x;
	mad.lo.s32 	%r5, %r1, %r4, %r3;
	cvt.rn.f32.s32 	%f1, %r2;
	mul.wide.s32 	%rd4, %r5, 4;
	add.s64 	%rd5, %rd3, %rd4;
	st.global.f32 	[%rd5], %f1;
	bar.sync 	0;
	setp.eq.s16 	%p1, %rs1, 0;
	setp.ne.s32 	%p2, %r3, 0;
	or.pred  	%p3, %p2, %p1;
	@%p3 bra 	$L__BB0_2;
	cvta.to.global.u64 	%rd6, %rd1;
	mul.wide.u32 	%rd7, %r1, 4;
	add.s64 	%rd8, %rd6, %rd7;
	ld.volatile.global.u32 	%r6, [%rd8];
	add.s32 	%r7, %r6, 1;
	st.volatile.global.u32 	[%rd8], %r7;
$L__BB0_2:
	ret;

}
	// .globl	_Z7kernel2PfS_PVibi
.visible .entry _Z7kernel2PfS_PVibi(
	.param .u64 .ptr .align 1 _Z7kernel2PfS_PVibi_param_0,
	.param .u64 .ptr .align 1 _Z7kernel2PfS_PVibi_param_1,
	.param .u64 .ptr .align 1 _Z7kernel2PfS_PVibi_param_2,
	.param .u8 _Z7kernel2PfS_PVibi_param_3,
	.param .u32 _Z7kernel2PfS_PVibi_param_4
)
{
	.reg .pred 	%p<5>;
	.reg .b16 	%rs<2>;
	.reg .b32 	%r<7>;
	.reg .b32 	%f<3>;
	.reg .b64 	%rd<10>;

	ld.param.u64 	%rd2, [_Z7kernel2PfS_PVibi_param_0];
	ld.param.u64 	%rd3, [_Z7kernel2PfS_PVibi_param_1];
	ld.param.u64 	%rd4, [_Z7kernel2PfS_PVibi_param_2];
	ld.param.s8 	%rs1, [_Z7kernel2PfS_PVibi_param_3];
	ld.param.u32 	%r2, [_Z7kernel2PfS_PVibi_param_4];
	setp.eq.s16 	%p1, %rs1, 0;
	mov.u32 	%r1, %tid.x;
	setp.ne.s32 	%p2, %r1, 0;
	or.pred  	%p3, %p2, %p1;
	@%p3 bra 	$L__BB1_3;
	cvta.to.global.u64 	%rd1, %rd4;
$L__BB1_2:
	ld.volatile.global.u32 	%r3, [%rd1];
	setp.le.s32 	%p4, %r3, %r2;
	@%p4 bra 	$L__BB1_2;
$L__BB1_3:
	cvta.to.global.u64 	%rd5, %rd3;
	cvta.to.global.u64 	%rd6, %rd2;
	bar.sync 	0;
	mov.u32 	%r4, %ctaid.x;
	mov.u32 	%r5, %ntid.x;
	mad.lo.s32 	%r6, %r4, %r5, %r1;
	mul.wide.s32 	%rd7, %r6, 4;
	add.s64 	%rd8, %rd5, %rd7;
	ld.global.f32 	%f1, [%rd8];
	add.f32 	%f2, %f1, 0f3F800000;
	add.s64 	%rd9, %rd6, %rd7;
	st.global.f32 	[%rd9], %f2;
	ret;

}


// ===== COMPILED SASS (sm_100) =====

	.target	sm_100

	.elftype	@"ET_EXEC"


//--------------------- .note.nv.tkinfo           --------------------------
	.section	.note.nv.tkinfo,"",@"SHT_NOTE"
	.sectionflags	@"SHF_NOTE_NV_TKINFO"
	.tkinfo
        /*0018*/ 	.word	0x00000002
        /*0030*/ 	.string	""
        /*0030*/ 	.string	"ptxas"
        /*0030*/ 	.string	"Cuda compilation tools, release 13.0, V13.0.88"
        /*0030*/ 	.string	"Build cuda_13.0.r13.0/compiler.36424714_0"
        /*0030*/ 	.string	"-arch sm_100 -m 64 "



//--------------------- .note.nv.cuinfo           --------------------------
	.section	.note.nv.cuinfo,"",@"SHT_NOTE"
	.sectionflags	@"SHF_NOTE_NV_CUINFO"
        /*0018*/ 	.short	0x0002
        /*001a*/ 	.short	0x0064
        /*001c*/ 	.short	0x0082
	.zero		2


//--------------------- .nv.info                  --------------------------
	.section	.nv.info,"",@"SHT_CUDA_INFO"
	.align	4


	//----- nvinfo : EIATTR_REGCOUNT
	.align		4
        /*0000*/ 	.byte	0x04, 0x2f
        /*0002*/ 	.short	(.L_1 - .L_0)
	.align		4
.L_0:
        /*0004*/ 	.word	index@(_Z7kernel1PfiPVib)
        /*0008*/ 	.word	0x0000000a


	//----- nvinfo : EIATTR_FRAME_SIZE
	.align		4
.L_1:
        /*000c*/ 	.byte	0x04, 0x11
        /*000e*/ 	.short	(.L_3 - .L_2)
	.align		4
.L_2:
        /*0010*/ 	.word	index@(_Z7kernel1PfiPVib)
        /*0014*/ 	.word	0x00000000


	//----- nvinfo : EIATTR_REGCOUNT
	.align		4
.L_3:
        /*0018*/ 	.byte	0x04, 0x2f
        /*001a*/ 	.short	(.L_5 - .L_4)
	.align		4
.L_4:
        /*001c*/ 	.word	index@(_Z7kernel2PfS_PVibi)
        /*0020*/ 	.word	0x0000000a


	//----- nvinfo : EIATTR_FRAME_SIZE
	.align		4
.L_5:
        /*0024*/ 	.byte	0x04, 0x11
        /*0026*/ 	.short	(.L_7 - .L_6)
	.align		4
.L_6:
        /*0028*/ 	.word	index@(_Z7kernel2PfS_PVibi)
        /*002c*/ 	.word	0x00000000


	//----- nvinfo : EIATTR_MIN_STACK_SIZE
	.align		4
.L_7:
        /*0030*/ 	.byte	0x04, 0x12
        /*0032*/ 	.short	(.L_9 - .L_8)
	.align		4
.L_8:
        /*0034*/ 	.word	index@(_Z7kernel2PfS_PVibi)
        /*0038*/ 	.word	0x00000000


	//----- nvinfo : EIATTR_MIN_STACK_SIZE
	.align		4
.L_9:
        /*003c*/ 	.byte	0x04, 0x12
        /*003e*/ 	.short	(.L_11 - .L_10)
	.align		4
.L_10:
        /*0040*/ 	.word	index@(_Z7kernel1PfiPVib)
        /*0044*/ 	.word	0x00000000
.L_11:


//--------------------- .nv.compat                --------------------------
	.section	.nv.compat,"",@"SHT_CUDA_COMPAT_INFO"
	.align	4
        /*0000*/ 	.byte	0x02, 0x09, 0x00, 0x00, 0x02, 0x02, 0x01, 0x00, 0x02, 0x05, 0x05, 0x00, 0x03, 0x07, 0x01, 0x01
        /*0010*/ 	.byte	0x02, 0x03, 0x00, 0x00, 0x02, 0x06, 0x01, 0x00, 0x04, 0x0b, 0x08, 0x00, 0x09, 0x00, 0x00, 0x00
        /*0020*/ 	.byte	0x00, 0x00, 0x00, 0x00


//--------------------- .nv.info._Z7kernel2PfS_PVibi --------------------------
	.section	.nv.info._Z7kernel2PfS_PVibi,"",@"SHT_CUDA_INFO"
	.sectionflags	@""
	.align	4


	//----- nvinfo : EIATTR_CUDA_API_VERSION
	.align		4
        /*0000*/ 	.byte	0x04, 0x37
        /*0002*/ 	.short	(.L_13 - .L_12)
.L_12:
        /*0004*/ 	.word	0x00000082


	//----- nvinfo : EIATTR_KPARAM_INFO
	.align		4
.L_13:
        /*0008*/ 	.byte	0x04, 0x17
        /*000a*/ 	.short	(.L_15 - .L_14)
.L_14:
        /*000c*/ 	.word	0x00000000
        /*0010*/ 	.short	0x0004
        /*0012*/ 	.short	0x001c
        /*0014*/ 	.byte	0x00, 0xf0, 0x11, 0x00


	//----- nvinfo : EIATTR_KPARAM_INFO
	.align		4
.L_15:
        /*0018*/ 	.byte	0x04, 0x17
        /*001a*/ 	.short	(.L_17 - .L_16)
.L_16:
        /*001c*/ 	.word	0x00000000
        /*0020*/ 	.short	0x0003
        /*0022*/ 	.short	0x0018
        /*0024*/ 	.byte	0x00, 0xf0, 0x05, 0x00


	//----- nvinfo : EIATTR_KPARAM_INFO
	.align		4
.L_17:
        /*0028*/ 	.byte	0x04, 0x17
        /*002a*/ 	.short	(.L_19 - .L_18)
.L_18:
        /*002c*/ 	.word	0x00000000
        /*0030*/ 	.short	0x0002
        /*0032*/ 	.short	0x0010
        /*0034*/ 	.byte	0x00, 0xf5, 0x21, 0x00


	//----- nvinfo : EIATTR_KPARAM_INFO
	.align		4
.L_19:
        /*0038*/ 	.byte	0x04, 0x17
        /*003a*/ 	.short	(.L_21 - .L_20)
.L_20:
        /*003c*/ 	.word	0x00000000
        /*0040*/ 	.short	0x0001
        /*0042*/ 	.short	0x0008
        /*0044*/ 	.byte	0x00, 0xf5, 0x21, 0x00


	//----- nvinfo : EIATTR_KPARAM_INFO
	.align		4
.L_21:
        /*0048*/ 	.byte	0x04, 0x17
        /*004a*/ 	.short	(.L_23 - .L_22)
.L_22:
        /*004c*/ 	.word	0x00000000
        /*0050*/ 	.short	0x0000
        /*0052*/ 	.short	0x0000
        /*0054*/ 	.byte	0x00, 0xf5, 0x21, 0x00


	//----- nvinfo : EIATTR_SPARSE_MMA_MASK
	.align		4
.L_23:
        /*0058*/ 	.byte	0x03, 0x50
        /*005a*/ 	.short	0x0000


	//----- nvinfo : EIATTR_MAXREG_COUNT
	.align		4
        /*005c*/ 	.byte	0x03, 0x1b
        /*005e*/ 	.short	0x00ff


	//----- nvinfo : EIATTR_NUM_BARRIERS
	.align		4
        /*0060*/ 	.byte	0x02, 0x4c
        /*0062*/ 	.byte	0x01
	.zero		1


	//----- nvinfo : EIATTR_MERCURY_ISA_VERSION
	.align		4
        /*0064*/ 	.byte	0x03, 0x5f
        /*0066*/ 	.short	0x0101


	//----- nvinfo : EIATTR_VRC_CTA_INIT_COUNT
	.align		4
        /*0068*/ 	.byte	0x02, 0x4a
	.zero		1
	.zero		1


	//----- nvinfo : EIATTR_EXIT_INSTR_OFFSETS
	.align		4
        /*006c*/ 	.byte	0x04, 0x1c
        /*006e*/ 	.short	(.L_25 - .L_24)


	//   ....[0]....
.L_24:
        /*0070*/ 	.word	0x000001a0


	//----- nvinfo : EIATTR_CRS_STACK_SIZE
	.align		4
.L_25:
        /*0074*/ 	.byte	0x04, 0x1e
        /*0076*/ 	.short	(.L_27 - .L_26)
.L_26:
        /*0078*/ 	.word	0x00000000


	//----- nvinfo : EIATTR_CBANK_PARAM_SIZE
	.align		4
.L_27:
        /*007c*/ 	.byte	0x03, 0x19
        /*007e*/ 	.short	0x0020


	//----- nvinfo : EIATTR_PARAM_CBANK
	.align		4
        /*0080*/ 	.byte	0x04, 0x0a
        /*0082*/ 	.short	(.L_29 - .L_28)
	.align		4
.L_28:
        /*0084*/ 	.word	index@(.nv.constant0._Z7kernel2PfS_PVibi)
        /*0088*/ 	.short	0x0380
        /*008a*/ 	.short	0x0020


	//----- nvinfo : EIATTR_SW_WAR
	.align		4
.L_29:
        /*008c*/ 	.byte	0x04, 0x36
        /*008e*/ 	.short	(.L_31 - .L_30)
.L_30:
        /*0090*/ 	.word	0x00000008
.L_31:


//--------------------- .nv.info._Z7kernel1PfiPVib --------------------------
	.section	.nv.info._Z7kernel1PfiPVib,"",@"SHT_CUDA_INFO"
	.sectionflags	@""
	.align	4


	//----- nvinfo : EIATTR_CUDA_API_VERSION
	.align		4
        /*0000*/ 	.byte	0x04, 0x37
        /*0002*/ 	.short	(.L_33 - .L_32)
.L_32:
        /*0004*/ 	.word	0x00000082


	//----- nvinfo : EIATTR_KPARAM_INFO
	.align		4
.L_33:
        /*0008*/ 	.byte	0x04, 0x17
        /*000a*/ 	.short	(.L_35 - .L_34)
.L_34:
        /*000c*/ 	.word	0x00000000
        /*0010*/ 	.short	0x0003
        /*0012*/ 	.short	0x0018
        /*0014*/ 	.byte	0x00, 0xf0, 0x05, 0x00


	//----- nvinfo : EIATTR_KPARAM_INFO
	.align		4
.L_35:
        /*0018*/ 	.byte	0x04, 0x17
        /*001a*/ 	.short	(.L_37 - .L_36)
.L_36:
        /*001c*/ 	.word	0x00000000
        /*0020*/ 	.short	0x0002
        /*0022*/ 	.short	0x0010
        /*0024*/ 	.byte	0x00, 0xf5, 0x21, 0x00


	//----- nvinfo : EIATTR_KPARAM_INFO
	.align		4
.L_37:
        /*0028*/ 	.byte	0x04, 0x17
        /*002a*/ 	.short	(.L_39 - .L_38)
.L_38:
        /*002c*/ 	.word	0x00000000
        /*0030*/ 	.short	0x0001
        /*0032*/ 	.short	0x0008
        /*0034*/ 	.byte	0x00, 0xf0, 0x11, 0x00


	//----- nvinfo : EIATTR_KPARAM_INFO
	.align		4
.L_39:
        /*0038*/ 	.byte	0x04, 0x17
        /*003a*/ 	.short	(.L_41 - .L_40)
.L_40:
        /*003c*/ 	.word	0x00000000
        /*0040*/ 	.short	0x0000
        /*0042*/ 	.short	0x0000
        /*0044*/ 	.byte	0x00, 0xf5, 0x21, 0x00


	//----- nvinfo : EIATTR_SPARSE_MMA_MASK
	.align		4
.L_41:
        /*0048*/ 	.byte	0x03, 0x50
        /*004a*/ 	.short	0x0000


	//----- nvinfo : EIATTR_MAXREG_COUNT
	.align		4
        /*004c*/ 	.byte	0x03, 0x1b
        /*004e*/ 	.short	0x00ff


	//----- nvinfo : EIATTR_NUM_BARRIERS
	.align		4
        /*0050*/ 	.byte	0x02, 0x4c
        /*0052*/ 	.byte	0x01
	.zero		1


	//----- nvinfo : EIATTR_MERCURY_ISA_VERSION
	.align		4
        /*0054*/ 	.byte	0x03, 0x5f
        /*0056*/ 	.short	0x0101


	//----- nvinfo : EIATTR_VRC_CTA_INIT_COUNT
	.align		4
        /*0058*/ 	.byte	0x02, 0x4a
	.zero		1
	.zero		1


	//----- nvinfo : EIATTR_EXIT_INSTR_OFFSETS
	.align		4
        /*005c*/ 	.byte	0x04, 0x1c
        /*005e*/ 	.short	(.L_43 - .L_42)


	//   ....[0]....
.L_42:
        /*0060*/ 	.word	0x00000100


	//   ....[1]....
        /*0064*/ 	.word	0x00000160


	//----- nvinfo : EIATTR_CBANK_PARAM_SIZE
	.align		4
.L_43:
        /*0068*/ 	.byte	0x03, 0x19
        /*006a*/ 	.short	0x0019


	//----- nvinfo : EIATTR_PARAM_CBANK
	.align		4
        /*006c*/ 	.byte	0x04, 0x0a
        /*006e*/ 	.short	(.L_45 - .L_44)
	.align		4
.L_44:
        /*0070*/ 	.word	index@(.nv.constant0._Z7kernel1PfiPVib)
        /*0074*/ 	.short	0x0380
        /*0076*/ 	.short	0x0019


	//----- nvinfo : EIATTR_SW_WAR
	.align		4
.L_45:
        /*0078*/ 	.byte	0x04, 0x36
        /*007a*/ 	.short	(.L_47 - .L_46)
.L_46:
        /*007c*/ 	.word	0x00000008
.L_47:


//--------------------- .nv.callgraph             --------------------------
	.section	.nv.callgraph,"",@"SHT_CUDA_CALLGRAPH"
	.align	4
	.sectionentsize	8
	.align		4
        /*0000*/ 	.word	0x00000000
	.align		4
        /*0004*/ 	.word	0xffffffff
	.align		4
        /*0008*/ 	.word	0x00000000
	.align		4
        /*000c*/ 	.word	0xfffffffe
	.align		4
        /*0010*/ 	.word	0x00000000
	.align		4
        /*0014*/ 	.word	0xfffffffd
	.align		4
        /*0018*/ 	.word	0x00000000
	.align		4
        /*001c*/ 	.word	0xfffffffc


//--------------------- .text._Z7kernel2PfS_PVibi --------------------------
	.section	.text._Z7kernel2PfS_PVibi,"ax",@progbits
	.align	128
        .global         _Z7kernel2PfS_PVibi
        .type           _Z7kernel2PfS_PVibi,@function
        .size           _Z7kernel2PfS_PVibi,(.L_x_4 - _Z7kernel2PfS_PVibi)
        .other          _Z7kernel2PfS_PVibi,@"STO_CUDA_ENTRY STV_DEFAULT"
_Z7kernel2PfS_PVibi:
.text._Z7kernel2PfS_PVibi:
[----:B------:R-:W-:Y:S01]  /*0000*/  LDC R1, c[0x0][0x37c] ;  /* 0x0000df00ff017b82 */ /* 0x000fe20000000800 */
[----:B------:R-:W0:Y:S01]  /*0010*/  S2R R7, SR_TID.X ;  /* 0x0000000000077919 */ /* 0x000e220000002100 */
[----:B------:R-:W1:Y:S06]  /*0020*/  LDCU.U8 UR4, c[0x0][0x398] ;  /* 0x00007300ff0477ac */ /* 0x000e6c0008000000 */
[----:B------:R-:W2:Y:S01]  /*0030*/  LDC R0, c[0x0][0x360] ;  /* 0x0000d800ff007b82 */ /* 0x000ea20000000800 */
[----:B------:R-:W3:Y:S01]  /*0040*/  LDCU UR7, c[0x0][0x39c] ;  /* 0x00007380ff0777ac */ /* 0x000ee20008000800 */
[----:B-1----:R-:W-:-:S06]  /*0050*/  UPRMT UR4, UR4, 0x8880, URZ ;  /* 0x0000888004047896 */ /* 0x002fcc00080000ff */
[----:B------:R-:W-:-:S05]  /*0060*/  ISETP.NE.AND P0, PT, RZ, UR4, PT ;  /* 0x00000004ff007c0c */ /* 0x000fca000bf05270 */
[----:B------:R-:W1:Y:S01]  /*0070*/  LDCU.64 UR4, c[0x0][0x358] ;  /* 0x00006b00ff0477ac */ /* 0x000e620008000a00 */
[----:B0-----:R-:W-:-:S13]  /*0080*/  ISETP.NE.OR P0, PT, R7, RZ, !P0 ;  /* 0x000000ff0700720c */ /* 0x001fda0004705670 */
[----:B---3--:R-:W-:Y:S05]  /*0090*/  @P0 BRA `(.L_x_0) ;  /* 0x0000000000140947 */ /* 0x008fea0003800000 */
[----:B------:R-:W0:Y:S02]  /*00a0*/  LDC.64 R2, c[0x0][0x390] ;  /* 0x0000e400ff027b82 */ /* 0x000e240000000a00 */
.L_x_1:
[----:B01----:R-:W3:Y:S01]  /*00b0*/  LDG.E.STRONG.SYS R4, desc[UR4][R2.64] ;  /* 0x0000000402047981 */ /* 0x003ee2000c1f5900 */
[----:B------:R-:W-:Y:S05]  /*00c0*/  YIELD ;  /* 0x0000000000007946 */ /* 0x000fea0003800000 */
[----:B---3--:R-:W-:-:S13]  /*00d0*/  ISETP.GT.AND P0, PT, R4, UR7, PT ;  /* 0x0000000704007c0c */ /* 0x008fda000bf04270 */
[----:B------:R-:W-:Y:S05]  /*00e0*/  @!P0 BRA `(.L_x_1) ;  /* 0xfffffffc00f08947 */ /* 0x000fea000383ffff */
.L_x_0:
[----:B------:R-:W-:Y:S05]  /*00f0*/  WARPSYNC.ALL ;  /* 0x0000000000007948 */ /* 0x000fea0003800000 */
[----:B------:R-:W2:Y:S08]  /*0100*/  S2UR UR6, SR_CTAID.X ;  /* 0x00000000000679c3 */ /* 0x000eb00000002500 */
[----:B------:R-:W-:Y:S08]  /*0110*/  BAR.SYNC.DEFER_BLOCKING 0x0 ;  /* 0x0000000000007b1d */ /* 0x000ff00000010000 */
[----:B------:R-:W0:Y:S08]  /*0120*/  LDC.64 R2, c[0x0][0x388] ;  /* 0x0000e200ff027b82 */ /* 0x000e300000000a00 */
[----:B------:R-:W3:Y:S01]  /*0130*/  LDC.64 R4, c[0x0][0x380] ;  /* 0x0000e000ff047b82 */ /* 0x000ee20000000a00 */
[----:B--2---:R-:W-:-:S04]  /*0140*/  IMAD R7, R0, UR6, R7 ;  /* 0x0000000600077c24 */ /* 0x004fc8000f8e0207 */
[----:B0-----:R-:W-:-:S06]  /*0150*/  IMAD.WIDE R2, R7, 0x4, R2 ;  /* 0x0000000407027825 */ /* 0x001fcc00078e0202 */
[----:B-1----:R-:W2:Y:S01]  /*0160*/  LDG.E R2, desc[UR4][R2.64] ;  /* 0x0000000402027981 */ /* 0x002ea2000c1e1900 */
[----:B---3--:R-:W-:-:S04]  /*0170*/  IMAD.WIDE R4, R7, 0x4, R4 ;  /* 0x0000000407047825 */ /* 0x008fc800078e0204 */
[----:B--2---:R-:W-:-:S05]  /*0180*/  FADD R7, R2, 1 ;  /* 0x3f80000002077421 */ /* 0x004fca0000000000 */
[----:B------:R-:W-:Y:S01]  /*0190*/  STG.E desc[UR4][R4.64], R7 ;  /* 0x0000000704007986 */ /* 0x000fe2000c101904 */
[----:B------:R-:W-:Y:S05]  /*01a0*/  EXIT ;  /* 0x000000000000794d */ /* 0x000fea0003800000 */
.L_x_2:
[----:B------:R-:W-:-:S00]  /*01b0*/  BRA `(.L_x_2) ;  /* 0xfffffffc00fc7947 */ /* 0x000fc0000383ffff */
[----:B------:R-:W-:-:S00]  /*01c0*/  NOP ;  /* 0x0000000000007918 */ /* 0x000fc00000000000 */
        /* <DEDUP_REMOVED lines=11> */
.L_x_4:


//--------------------- .text._Z7kernel1PfiPVib   --------------------------
	.section	.text._Z7kernel1PfiPVib,"ax",@progbits
	.align	128
        .global         _Z7kernel1PfiPVib
        .type           _Z7kernel1PfiPVib,@function
        .size           _Z7kernel1PfiPVib,(.L_x_5 - _Z7kernel1PfiPVib)
        .other          _Z7kernel1PfiPVib,@"STO_CUDA_ENTRY STV_DEFAULT"
_Z7kernel1PfiPVib:
.text._Z7kernel1PfiPVib:
[----:B------:R-:W-:Y:S01]  /*0000*/  LDC R1, c[0x0][0x37c] ;  /* 0x0000df00ff017b82 */ /* 0x000fe20000000800 */
[----:B------:R-:W0:Y:S07]  /*0010*/  S2R R0, SR_TID.X ;  /* 0x0000000000007919 */ /* 0x000e2e0000002100 */
[----:B------:R-:W1:Y:S01]  /*0020*/  LDC.64 R2, c[0x0][0x380] ;  /* 0x0000e000ff027b82 */ /* 0x000e620000000a00 */
[----:B------:R-:W0:Y:S01]  /*0030*/  LDCU UR5, c[0x0][0x360] ;  /* 0x00006c00ff0577ac */ /* 0x000e220008000800 */
[----:B------:R-:W0:Y:S01]  /*0040*/  S2R R7, SR_CTAID.X ;  /* 0x0000000000077919 */ /* 0x000e220000002500 */
[----:B------:R-:W2:Y:S01]  /*0050*/  LDCU UR8, c[0x0][0x388] ;  /* 0x00007100ff0877ac */ /* 0x000ea20008000800 */
[----:B------:R-:W3:Y:S01]  /*0060*/  LDCU.64 UR6, c[0x0][0x358] ;  /* 0x00006b00ff0677ac */ /* 0x000ee20008000a00 */
[----:B------:R-:W4:Y:S02]  /*0070*/  LDCU.U8 UR4, c[0x0][0x398] ;  /* 0x00007300ff0477ac */ /* 0x000f240008000000 */
[----:B----4-:R-:W-:Y:S01]  /*0080*/  UPRMT UR4, UR4, 0x8880, URZ ;  /* 0x0000888004047896 */ /* 0x010fe200080000ff */
[----:B0-----:R-:W-:-:S05]  /*0090*/  IMAD R5, R7, UR5, R0 ;  /* 0x0000000507057c24 */ /* 0x001fca000f8e0200 */
[----:B------:R-:W-:Y:S01]  /*00a0*/  ISETP.NE.AND P0, PT, RZ, UR4, PT ;  /* 0x00000004ff007c0c */ /* 0x000fe2000bf05270 */
[----:B-1----:R-:W-:Y:S01]  /*00b0*/  IMAD.WIDE R2, R5, 0x4, R2 ;  /* 0x0000000405027825 */ /* 0x002fe200078e0202 */
[----:B--2---:R-:W-:Y:S02]  /*00c0*/  I2FP.F32.S32 R5, UR8 ;  /* 0x0000000800057c45 */ /* 0x004fe40008201400 */
[----:B------:R-:W-:-:S03]  /*00d0*/  ISETP.NE.OR P0, PT, R0, RZ, !P0 ;  /* 0x000000ff0000720c */ /* 0x000fc60004705670 */
[----:B---3--:R0:W-:Y:S01]  /*00e0*/  STG.E desc[UR6][R2.64], R5 ;  /* 0x0000000502007986 */ /* 0x0081e2000c101906 */
[----:B------:R-:W-:Y:S09]  /*00f0*/  BAR.SYNC.DEFER_BLOCKING 0x0 ;  /* 0x0000000000007b1d */ /* 0x000ff20000010000 */
[----:B------:R-:W-:Y:S05]  /*0100*/  @P0 EXIT ;  /* 0x000000000000094d */ /* 0x000fea0003800000 */
[----:B0-----:R-:W0:Y:S02]  /*0110*/  LDC.64 R2, c[0x0][0x390] ;  /* 0x0000e400ff027b82 */ /* 0x001e240000000a00 */
[----:B0-----:R-:W-:-:S05]  /*0120*/  IMAD.WIDE.U32 R2, R7, 0x4, R2 ;  /* 0x0000000407027825 */ /* 0x001fca00078e0002 */
[----:B------:R-:W2:Y:S02]  /*0130*/  LDG.E.STRONG.SYS R0, desc[UR6][R2.64] ;  /* 0x0000000602007981 */ /* 0x000ea4000c1f5900 */
[----:B--2---:R-:W-:-:S05]  /*0140*/  IADD3 R5, PT, PT, R0, 0x1, RZ ;  /* 0x0000000100057810 */ /* 0x004fca0007ffe0ff */
[----:B------:R-:W-:Y:S01]  /*0150*/  STG.E.STRONG.SYS desc[UR6][R2.64], R5 ;  /* 0x0000000502007986 */ /* 0x000fe2000c115906 */
[----:B------:R-:W-:Y:S05]  /*0160*/  EXIT ;  /* 0x000000000000794d */ /* 0x000fea0003800000 */
.L_x_3:
        /* <DEDUP_REMOVED lines=9> */
.L_x_5:


//--------------------- .nv.shared.reserved.0     --------------------------
	.section	.nv.shared.reserved.0,"aw",@nobits
	.weak		__nv_reservedSMEM_offset_0_alias
	.size		__nv_reservedSMEM_offset_0_alias, 0, 64
	.other		__nv_reservedSMEM_offset_0_alias,@"STO_CUDA_RESERVED_SHARED STV_DEFAULT"
__nv_reservedSMEM_offset_0_alias:
	.zero		0
	.zero		64


//--------------------- .nv.constant0._Z7kernel2PfS_PVibi --------------------------
	.section	.nv.constant0._Z7kernel2PfS_PVibi,"a",@progbits
	.sectionflags	@""
	.align	4
.nv.constant0._Z7kernel2PfS_PVibi:
	.zero		928


//--------------------- .nv.constant0._Z7kernel1PfiPVib --------------------------
	.section	.nv.constant0._Z7kernel1PfiPVib,"a",@progbits
	.sectionflags	@""
	.align	4
.nv.constant0._Z7kernel1PfiPVib:
	.zero		921


//--------------------- SYMBOLS --------------------------

	.type		.nv.reservedSmem.offset0,@object
	.size		.nv.reservedSmem.offset0,0x4
